//
// Generated by NVIDIA NVVM Compiler
//
// Compiler Build ID: CL-36424714
// Cuda compilation tools, release 13.0, V13.0.88
// Based on NVVM 20.0.0
//

.version 9.0
.target sm_100
.address_size 64

	// .globl	_Z10addVectorsPdS_S_i

.visible .entry _Z10addVectorsPdS_S_i(
	.param .u64 .ptr .align 1 _Z10addVectorsPdS_S_i_param_0,
	.param .u64 .ptr .align 1 _Z10addVectorsPdS_S_i_param_1,
	.param .u64 .ptr .align 1 _Z10addVectorsPdS_S_i_param_2,
	.param .u32 _Z10addVectorsPdS_S_i_param_3
)
{
	.reg .pred 	%p<2>;
	.reg .b32 	%r<6>;
	.reg .b64 	%rd<11>;
	.reg .b64 	%fd<4>;

	ld.param.u64 	%rd1, [_Z10addVectorsPdS_S_i_param_0];
	ld.param.u64 	%rd2, [_Z10addVectorsPdS_S_i_param_1];
	ld.param.u64 	%rd3, [_Z10addVectorsPdS_S_i_param_2];
	ld.param.u32 	%r2, [_Z10addVectorsPdS_S_i_param_3];
	mov.u32 	%r3, %ctaid.x;
	mov.u32 	%r4, %ntid.x;
	mov.u32 	%r5, %tid.x;
	mad.lo.s32 	%r1, %r3, %r4, %r5;
	setp.ge.s32 	%p1, %r1, %r2;
	@%p1 bra 	$L__BB0_2;
	cvta.to.global.u64 	%rd4, %rd1;
	cvta.to.global.u64 	%rd5, %rd2;
	cvta.to.global.u64 	%rd6, %rd3;
	mul.wide.s32 	%rd7, %r1, 8;
	add.s64 	%rd8, %rd4, %rd7;
	ld.global.f64 	%fd1, [%rd8];
	add.s64 	%rd9, %rd5, %rd7;
	ld.global.f64 	%fd2, [%rd9];
	add.f64 	%fd3, %fd1, %fd2;
	add.s64 	%rd10, %rd6, %rd7;
	st.global.f64 	[%rd10], %fd3;
$L__BB0_2:
	ret;

}


// ===== COMPILED SASS (sm_100) =====

	.target	sm_100

	.elftype	@"ET_EXEC"


//--------------------- .note.nv.tkinfo           --------------------------
	.section	.note.nv.tkinfo,"",@"SHT_NOTE"
	.sectionflags	@"SHF_NOTE_NV_TKINFO"
	.tkinfo
        /*0018*/ 	.word	0x00000002
        /*0030*/ 	.string	""
        /*0030*/ 	.string	"ptxas"
        /*0030*/ 	.string	"Cuda compilation tools, release 13.0, V13.0.88"
        /*0030*/ 	.string	"Build cuda_13.0.r13.0/compiler.36424714_0"
        /*0030*/ 	.string	"-arch sm_100 -m 64 "



//--------------------- .note.nv.cuinfo           --------------------------
	.section	.note.nv.cuinfo,"",@"SHT_NOTE"
	.sectionflags	@"SHF_NOTE_NV_CUINFO"
        /*0018*/ 	.short	0x0002
        /*001a*/ 	.short	0x0064
        /*001c*/ 	.short	0x0082
	.zero		2


//--------------------- .nv.info                  --------------------------
	.section	.nv.info,"",@"SHT_CUDA_INFO"
	.align	4


	//----- nvinfo : EIATTR_REGCOUNT
	.align		4
        /*0000*/ 	.byte	0x04, 0x2f
        /*0002*/ 	.short	(.L_1 - .L_0)
	.align		4
.L_0:
        /*0004*/ 	.word	index@(_Z10addVectorsPdS_S_i)
        /*0008*/ 	.word	0x0000000e


	//----- nvinfo : EIATTR_FRAME_SIZE
	.align		4
.L_1:
        /*000c*/ 	.byte	0x04, 0x11
        /*000e*/ 	.short	(.L_3 - .L_2)
	.align		4
.L_2:
        /*0010*/ 	.word	index@(_Z10addVectorsPdS_S_i)
        /*0014*/ 	.word	0x00000000


	//----- nvinfo : EIATTR_MIN_STACK_SIZE
	.align		4
.L_3:
        /*0018*/ 	.byte	0x04, 0x12
        /*001a*/ 	.short	(.L_5 - .L_4)
	.align		4
.L_4:
        /*001c*/ 	.word	index@(_Z10addVectorsPdS_S_i)
        /*0020*/ 	.word	0x00000000
.L_5:


//--------------------- .nv.compat                --------------------------
	.section	.nv.compat,"",@"SHT_CUDA_COMPAT_INFO"
	.align	4
        /*0000*/ 	.byte	0x02, 0x09, 0x00, 0x00, 0x02, 0x02, 0x01, 0x00, 0x02, 0x05, 0x05, 0x00, 0x03, 0x07, 0x01, 0x01
        /*0010*/ 	.byte	0x02, 0x03, 0x00, 0x00, 0x02, 0x06, 0x01, 0x00, 0x04, 0x0b, 0x08, 0x00, 0x01, 0x00, 0x00, 0x00
        /*0020*/ 	.byte	0x00, 0x00, 0x00, 0x00


//--------------------- .nv.info._Z10addVectorsPdS_S_i --------------------------
	.section	.nv.info._Z10addVectorsPdS_S_i,"",@"SHT_CUDA_INFO"
	.sectionflags	@""
	.align	4


	//----- nvinfo : EIATTR_CUDA_API_VERSION
	.align		4
        /*0000*/ 	.byte	0x04, 0x37
        /*0002*/ 	.short	(.L_7 - .L_6)
.L_6:
        /*0004*/ 	.word	0x00000082


	//----- nvinfo : EIATTR_KPARAM_INFO
	.align		4
.L_7:
        /*0008*/ 	.byte	0x04, 0x17
        /*000a*/ 	.short	(.L_9 - .L_8)
.L_8:
        /*000c*/ 	.word	0x00000000
        /*0010*/ 	.short	0x0003
        /*0012*/ 	.short	0x0018
        /*0014*/ 	.byte	0x00, 0xf0, 0x11, 0x00


	//----- nvinfo : EIATTR_KPARAM_INFO
	.align		4
.L_9:
        /*0018*/ 	.byte	0x04, 0x17
        /*001a*/ 	.short	(.L_11 - .L_10)
.L_10:
        /*001c*/ 	.word	0x00000000
        /*0020*/ 	.short	0x0002
        /*0022*/ 	.short	0x0010
        /*0024*/ 	.byte	0x00, 0xf5, 0x21, 0x00


	//----- nvinfo : EIATTR_KPARAM_INFO
	.align		4
.L_11:
        /*0028*/ 	.byte	0x04, 0x17
        /*002a*/ 	.short	(.L_13 - .L_12)
.L_12:
        /*002c*/ 	.word	0x00000000
        /*0030*/ 	.short	0x0001
        /*0032*/ 	.short	0x0008
        /*0034*/ 	.byte	0x00, 0xf5, 0x21, 0x00


	//----- nvinfo : EIATTR_KPARAM_INFO
	.align		4
.L_13:
        /*0038*/ 	.byte	0x04, 0x17
        /*003a*/ 	.short	(.L_15 - .L_14)
.L_14:
        /*003c*/ 	.word	0x00000000
        /*0040*/ 	.short	0x0000
        /*0042*/ 	.short	0x0000
        /*0044*/ 	.byte	0x00, 0xf5, 0x21, 0x00


	//----- nvinfo : EIATTR_SPARSE_MMA_MASK
	.align		4
.L_15:
        /*0048*/ 	.byte	0x03, 0x50
        /*004a*/ 	.short	0x0000


	//----- nvinfo : EIATTR_MAXREG_COUNT
	.align		4
        /*004c*/ 	.byte	0x03, 0x1b
        /*004e*/ 	.short	0x00ff


	//----- nvinfo : EIATTR_MERCURY_ISA_VERSION
	.align		4
        /*0050*/ 	.byte	0x03, 0x5f
        /*0052*/ 	.short	0x0101


	//----- nvinfo : EIATTR_VRC_CTA_INIT_COUNT
	.align		4
        /*0054*/ 	.byte	0x02, 0x4a
	.zero		1
	.zero		1


	//----- nvinfo : EIATTR_EXIT_INSTR_OFFSETS
	.align		4
        /*0058*/ 	.byte	0x04, 0x1c
        /*005a*/ 	.short	(.L_17 - .L_16)


	//   ....[0]....
.L_16:
        /*005c*/ 	.word	0x00000070


	//   ....[1]....
        /*0060*/ 	.word	0x00000130


	//----- nvinfo : EIATTR_CBANK_PARAM_SIZE
	.align		4
.L_17:
        /*0064*/ 	.byte	0x03, 0x19
        /*0066*/ 	.short	0x001c


	//----- nvinfo : EIATTR_PARAM_CBANK
	.align		4
        /*0068*/ 	.byte	0x04, 0x0a
        /*006a*/ 	.short	(.L_19 - .L_18)
	.align		4
.L_18:
        /*006c*/ 	.word	index@(.nv.constant0._Z10addVectorsPdS_S_i)
        /*0070*/ 	.short	0x0380
        /*0072*/ 	.short	0x001c


	//----- nvinfo : EIATTR_SW_WAR
	.align		4
.L_19:
        /*0074*/ 	.byte	0x04, 0x36
        /*0076*/ 	.short	(.L_21 - .L_20)
.L_20:
        /*0078*/ 	.word	0x00000008
.L_21:


//--------------------- .nv.callgraph             --------------------------
	.section	.nv.callgraph,"",@"SHT_CUDA_CALLGRAPH"
	.align	4
	.sectionentsize	8
	.align		4
        /*0000*/ 	.word	0x00000000
	.align		4
        /*0004*/ 	.word	0xffffffff
	.align		4
        /*0008*/ 	.word	0x00000000
	.align		4
        /*000c*/ 	.word	0xfffffffe
	.align		4
        /*0010*/ 	.word	0x00000000
	.align		4
        /*0014*/ 	.word	0xfffffffd
	.align		4
        /*0018*/ 	.word	0x00000000
	.align		4
        /*001c*/ 	.word	0xfffffffc


//--------------------- .text._Z10addVectorsPdS_S_i --------------------------
	.section	.text._Z10addVectorsPdS_S_i,"ax",@progbits
	.align	128
        .global         _Z10addVectorsPdS_S_i
        .type           _Z10addVectorsPdS_S_i,@function
        .size           _Z10addVectorsPdS_S_i,(.L_x_1 - _Z10addVectorsPdS_S_i)
        .other          _Z10addVectorsPdS_S_i,@"STO_CUDA_ENTRY STV_DEFAULT"
_Z10addVectorsPdS_S_i:
.text._Z10addVectorsPdS_S_i:
[----:B------:R-:W-:Y:S01]  /*0000*/  LDC R1, c[0x0][0x37c] ;  /* 0x0000df00ff017b82 */ /* 0x000fe20000000800 */
[----:B------:R-:W0:Y:S07]  /*0010*/  S2R R0, SR_TID.X ;  /* 0x0000000000007919 */ /* 0x000e2e0000002100 */
[----:B------:R-:W0:Y:S01]  /*0020*/  S2UR UR4, SR_CTAID.X ;  /* 0x00000000000479c3 */ /* 0x000e220000002500 */
[----:B------:R-:W1:Y:S07]  /*0030*/  LDCU UR5, c[0x0][0x398] ;  /* 0x00007300ff0577ac */ /* 0x000e6e0008000800 */
[----:B------:R-:W0:Y:S02]  /*0040*/  LDC R11, c[0x0][0x360] ;  /* 0x0000d800ff0b7b82 */ /* 0x000e240000000800 */
[----:B0-----:R-:W-:-:S05]  /*0050*/  IMAD R11, R11, UR4, R0 ;  /* 0x000000040b0b7c24 */ /* 0x001fca000f8e0200 */
[----:B-1----:R-:W-:-:S13]  /*0060*/  ISETP.GE.AND P0, PT, R11, UR5, PT ;  /* 0x000000050b007c0c */ /* 0x002fda000bf06270 */
[----:B------:R-:W-:Y:S05]  /*0070*/  @P0 EXIT ;  /* 0x000000000000094d */ /* 0x000fea0003800000 */
[----:B------:R-:W0:Y:S01]  /*0080*/  LDC.64 R2, c[0x0][0x380] ;  /* 0x0000e000ff027b82 */ /* 0x000e220000000a00 */
[----:B------:R-:W1:Y:S07]  /*0090*/  LDCU.64 UR4, c[0x0][0x358] ;  /* 0x00006b00ff0477ac */ /* 0x000e6e0008000a00 */
[----:B------:R-:W2:Y:S08]  /*00a0*/  LDC.64 R4, c[0x0][0x388] ;  /* 0x0000e200ff047b82 */ /* 0x000eb00000000a00 */
[----:B------:R-:W3:Y:S01]  /*00b0*/  LDC.64 R8, c[0x0][0x390] ;  /* 0x0000e400ff087b82 */ /* 0x000ee20000000a00 */
[----:B0-----:R-:W-:-:S06]  /*00c0*/  IMAD.WIDE R2, R11, 0x8, R2 ;  /* 0x000000080b027825 */ /* 0x001fcc00078e0202 */
[----:B-1----:R-:W4:Y:S01]  /*00d0*/  LDG.E.64 R2, desc[UR4][R2.64] ;  /* 0x0000000402027981 */ /* 0x002f22000c1e1b00 */
[----:B--2---:R-:W-:-:S06]  /*00e0*/  IMAD.WIDE R4, R11, 0x8, R4 ;  /* 0x000000080b047825 */ /* 0x004fcc00078e0204 */
[----:B------:R-:W4:Y:S01]  /*00f0*/  LDG.E.64 R4, desc[UR4][R4.64] ;  /* 0x0000000404047981 */ /* 0x000f22000c1e1b00 */
[----:B---3--:R-:W-:Y:S01]  /*0100*/  IMAD.WIDE R8, R11, 0x8, R8 ;  /* 0x000000080b087825 */ /* 0x008fe200078e0208 */
[----:B----4-:R-:W-:-:S07]  /*0110*/  DADD R6, R2, R4 ;  /* 0x0000000002067229 */ /* 0x010fce0000000004 */
[----:B------:R-:W-:Y:S01]  /*0120*/  STG.E.64 desc[UR4][R8.64], R6 ;  /* 0x0000000608007986 */ /* 0x000fe2000c101b04 */
[----:B------:R-:W-:Y:S05]  /*0130*/  EXIT ;  /* 0x000000000000794d */ /* 0x000fea0003800000 */
.L_x_0:
[----:B------:R-:W-:-:S00]  /*0140*/  BRA `(.L_x_0) ;  /* 0xfffffffc00fc7947 */ /* 0x000fc0000383ffff */
[----:B------:R-:W-:-:S00]  /*0150*/  NOP ;  /* 0x0000000000007918 */ /* 0x000fc00000000000 */
        /* <DEDUP_REMOVED lines=10> */
.L_x_1:


//--------------------- .nv.shared.reserved.0     --------------------------
	.section	.nv.shared.reserved.0,"aw",@nobits
	.weak		__nv_reservedSMEM_offset_0_alias
	.size		__nv_reservedSMEM_offset_0_alias, 0, 64
	.other		__nv_reservedSMEM_offset_0_alias,@"STO_CUDA_RESERVED_SHARED STV_DEFAULT"
__nv_reservedSMEM_offset_0_alias:
	.zero		0
	.zero		64


//--------------------- .nv.constant0._Z10addVectorsPdS_S_i --------------------------
	.section	.nv.constant0._Z10addVectorsPdS_S_i,"a",@progbits
	.sectionflags	@""
	.align	4
.nv.constant0._Z10addVectorsPdS_S_i:
	.zero		924


//--------------------- SYMBOLS --------------------------

	.type		.nv.reservedSmem.offset0,@object
	.size		.nv.reservedSmem.offset0,0x4
